//
// Generated by NVIDIA NVVM Compiler
//
// Compiler Build ID: CL-36424714
// Cuda compilation tools, release 13.0, V13.0.88
// Based on NVVM 20.0.0
//

.version 9.0
.target sm_100
.address_size 64

	// .globl	default_function_kernel_1

.visible .entry default_function_kernel_1(
	.param .u64 .ptr .align 1 default_function_kernel_1_param_0,
	.param .u64 .ptr .align 1 default_function_kernel_1_param_1,
	.param .u64 .ptr .align 1 default_function_kernel_1_param_2
)
.maxntid 32
{
	.reg .pred 	%p<3>;
	.reg .b32 	%r<11>;
	.reg .b32 	%f<48>;
	.reg .b64 	%rd<13>;

	ld.param.u64 	%rd3, [default_function_kernel_1_param_0];
	ld.param.u64 	%rd5, [default_function_kernel_1_param_1];
	ld.param.u64 	%rd4, [default_function_kernel_1_param_2];
	cvta.to.global.u64 	%rd6, %rd5;
	mov.u32 	%r1, %ctaid.x;
	shl.b32 	%r6, %r1, 1;
	mov.u32 	%r2, %tid.x;
	shr.u32 	%r7, %r2, 4;
	or.b32  	%r3, %r6, %r7;
	setp.gt.u32 	%p1, %r3, 104;
	shl.b32 	%r8, %r1, 5;
	or.b32  	%r4, %r8, %r2;
	mul.wide.u32 	%rd7, %r4, 4;
	add.s64 	%rd1, %rd6, %rd7;
	@%p1 bra 	$L__BB0_2;
	mov.b32 	%r9, 0;
	st.global.u32 	[%rd1], %r9;
$L__BB0_2:
	setp.gt.u32 	%p2, %r3, 104;
	mul.lo.s32 	%r10, %r2, 9;
	mad.lo.s32 	%r5, %r1, 288, %r10;
	cvta.to.global.u64 	%rd8, %rd3;
	add.s64 	%rd2, %rd8, %rd7;
	@%p2 bra 	$L__BB0_4;
	ld.global.f32 	%f1, [%rd1];
	cvta.to.global.u64 	%rd10, %rd4;
	mul.wide.u32 	%rd11, %r5, 4;
	add.s64 	%rd12, %rd10, %rd11;
	ld.global.nc.f32 	%f2, [%rd12];
	ld.global.nc.f32 	%f3, [%rd2];
	sub.f32 	%f4, %f2, %f3;
	mul.f32 	%f5, %f4, 0f3FB8AA3B;
	ex2.approx.f32 	%f6, %f5;
	add.f32 	%f7, %f1, %f6;
	ld.global.nc.f32 	%f8, [%rd12+4];
	sub.f32 	%f9, %f8, %f3;
	mul.f32 	%f10, %f9, 0f3FB8AA3B;
	ex2.approx.f32 	%f11, %f10;
	add.f32 	%f12, %f7, %f11;
	ld.global.nc.f32 	%f13, [%rd12+8];
	sub.f32 	%f14, %f13, %f3;
	mul.f32 	%f15, %f14, 0f3FB8AA3B;
	ex2.approx.f32 	%f16, %f15;
	add.f32 	%f17, %f12, %f16;
	ld.global.nc.f32 	%f18, [%rd12+12];
	sub.f32 	%f19, %f18, %f3;
	mul.f32 	%f20, %f19, 0f3FB8AA3B;
	ex2.approx.f32 	%f21, %f20;
	add.f32 	%f22, %f17, %f21;
	ld.global.nc.f32 	%f23, [%rd12+16];
	sub.f32 	%f24, %f23, %f3;
	mul.f32 	%f25, %f24, 0f3FB8AA3B;
	ex2.approx.f32 	%f26, %f25;
	add.f32 	%f27, %f22, %f26;
	ld.global.nc.f32 	%f28, [%rd12+20];
	sub.f32 	%f29, %f28, %f3;
	mul.f32 	%f30, %f29, 0f3FB8AA3B;
	ex2.approx.f32 	%f31, %f30;
	add.f32 	%f32, %f27, %f31;
	ld.global.nc.f32 	%f33, [%rd12+24];
	sub.f32 	%f34, %f33, %f3;
	mul.f32 	%f35, %f34, 0f3FB8AA3B;
	ex2.approx.f32 	%f36, %f35;
	add.f32 	%f37, %f32, %f36;
	ld.global.nc.f32 	%f38, [%rd12+28];
	sub.f32 	%f39, %f38, %f3;
	mul.f32 	%f40, %f39, 0f3FB8AA3B;
	ex2.approx.f32 	%f41, %f40;
	add.f32 	%f42, %f37, %f41;
	ld.global.nc.f32 	%f43, [%rd12+32];
	sub.f32 	%f44, %f43, %f3;
	mul.f32 	%f45, %f44, 0f3FB8AA3B;
	ex2.approx.f32 	%f46, %f45;
	add.f32 	%f47, %f42, %f46;
	st.global.f32 	[%rd1], %f47;
$L__BB0_4:
	ret;

}
	// .globl	default_function_kernel
.visible .entry default_function_kernel(
	.param .u64 .ptr .align 1 default_function_kernel_param_0,
	.param .u64 .ptr .align 1 default_function_kernel_param_1
)
.maxntid 14
{
	.reg .b32 	%r<6>;
	.reg .b32 	%f<19>;
	.reg .b64 	%rd<9>;

	ld.param.u64 	%rd1, [default_function_kernel_param_0];
	ld.param.u64 	%rd2, [default_function_kernel_param_1];
	cvta.to.global.u64 	%rd3, %rd1;
	mov.u32 	%r1, %ctaid.x;
	mov.u32 	%r2, %tid.x;
	mad.lo.s32 	%r3, %r1, 14, %r2;
	mul.wide.u32 	%rd4, %r3, 4;
	add.s64 	%rd5, %rd3, %rd4;
	mul.lo.s32 	%r4, %r2, 9;
	mad.lo.s32 	%r5, %r1, 126, %r4;
	cvta.to.global.u64 	%rd6, %rd2;
	mul.wide.u32 	%rd7, %r5, 4;
	add.s64 	%rd8, %rd6, %rd7;
	ld.global.nc.f32 	%f1, [%rd8];
	max.f32 	%f2, %f1, 0fFF7FFFFD;
	ld.global.nc.f32 	%f3, [%rd8+4];
	max.f32 	%f4, %f2, %f3;
	ld.global.nc.f32 	%f5, [%rd8+8];
	max.f32 	%f6, %f4, %f5;
	ld.global.nc.f32 	%f7, [%rd8+12];
	max.f32 	%f8, %f6, %f7;
	ld.global.nc.f32 	%f9, [%rd8+16];
	max.f32 	%f10, %f8, %f9;
	ld.global.nc.f32 	%f11, [%rd8+20];
	max.f32 	%f12, %f10, %f11;
	ld.global.nc.f32 	%f13, [%rd8+24];
	max.f32 	%f14, %f12, %f13;
	ld.global.nc.f32 	%f15, [%rd8+28];
	max.f32 	%f16, %f14, %f15;
	ld.global.nc.f32 	%f17, [%rd8+32];
	max.f32 	%f18, %f16, %f17;
	st.global.f32 	[%rd5], %f18;
	ret;

}
	// .globl	default_function_kernel_2
.visible .entry default_function_kernel_2(
	.param .u64 .ptr .align 1 default_function_kernel_2_param_0,
	.param .u64 .ptr .align 1 default_function_kernel_2_param_1,
	.param .u64 .ptr .align 1 default_function_kernel_2_param_2,
	.param .u64 .ptr .align 1 default_function_kernel_2_param_3
)
.maxntid 32
{
	.reg .pred 	%p<2>;
	.reg .b32 	%r<10>;
	.reg .b32 	%f<7>;
	.reg .b64 	%rd<15>;

	ld.param.u64 	%rd1, [default_function_kernel_2_param_0];
	ld.param.u64 	%rd2, [default_function_kernel_2_param_1];
	ld.param.u64 	%rd3, [default_function_kernel_2_param_2];
	ld.param.u64 	%rd4, [default_function_kernel_2_param_3];
	mov.u32 	%r1, %ctaid.x;
	shl.b32 	%r3, %r1, 1;
	mov.u32 	%r2, %tid.x;
	shr.u32 	%r4, %r2, 4;
	or.b32  	%r5, %r3, %r4;
	setp.gt.u32 	%p1, %r5, 944;
	@%p1 bra 	$L__BB2_2;
	cvta.to.global.u64 	%rd5, %rd4;
	cvta.to.global.u64 	%rd6, %rd1;
	cvta.to.global.u64 	%rd7, %rd3;
	cvta.to.global.u64 	%rd8, %rd2;
	shl.b32 	%r6, %r1, 5;
	or.b32  	%r7, %r6, %r2;
	mul.wide.u32 	%rd9, %r7, 4;
	add.s64 	%rd10, %rd5, %rd9;
	ld.global.nc.f32 	%f1, [%rd10];
	mul.hi.u32 	%r8, %r7, 954437177;
	shr.u32 	%r9, %r8, 1;
	mul.wide.u32 	%rd11, %r9, 4;
	add.s64 	%rd12, %rd6, %rd11;
	ld.global.nc.f32 	%f2, [%rd12];
	sub.f32 	%f3, %f1, %f2;
	add.s64 	%rd13, %rd7, %rd11;
	ld.global.nc.f32 	%f4, [%rd13];
	lg2.approx.f32 	%f5, %f4;
	fma.rn.f32 	%f6, %f5, 0fBF317218, %f3;
	add.s64 	%rd14, %rd8, %rd9;
	st.global.f32 	[%rd14], %f6;
$L__BB2_2:
	ret;

}


// ===== COMPILED SASS (sm_100) =====

	.target	sm_100

	.elftype	@"ET_EXEC"


//--------------------- .note.nv.tkinfo           --------------------------
	.section	.note.nv.tkinfo,"",@"SHT_NOTE"
	.sectionflags	@"SHF_NOTE_NV_TKINFO"
	.tkinfo
        /*0018*/ 	.word	0x00000002
        /*0030*/ 	.string	""
        /*0030*/ 	.string	"ptxas"
        /*0030*/ 	.string	"Cuda compilation tools, release 13.0, V13.0.88"
        /*0030*/ 	.string	"Build cuda_13.0.r13.0/compiler.36424714_0"
        /*0030*/ 	.string	"-arch sm_100 -m 64 "



//--------------------- .note.nv.cuinfo           --------------------------
	.section	.note.nv.cuinfo,"",@"SHT_NOTE"
	.sectionflags	@"SHF_NOTE_NV_CUINFO"
        /*0018*/ 	.short	0x0002
        /*001a*/ 	.short	0x0064
        /*001c*/ 	.short	0x0082
	.zero		2


//--------------------- .nv.info                  --------------------------
	.section	.nv.info,"",@"SHT_CUDA_INFO"
	.align	4


	//----- nvinfo : EIATTR_REGCOUNT
	.align		4
        /*0000*/ 	.byte	0x04, 0x2f
        /*0002*/ 	.short	(.L_1 - .L_0)
	.align		4
.L_0:
        /*0004*/ 	.word	index@(default_function_kernel_1)
        /*0008*/ 	.word	0x00000019


	//----- nvinfo : EIATTR_FRAME_SIZE
	.align		4
.L_1:
        /*000c*/ 	.byte	0x04, 0x11
        /*000e*/ 	.short	(.L_3 - .L_2)
	.align		4
.L_2:
        /*0010*/ 	.word	index@(default_function_kernel_1)
        /*0014*/ 	.word	0x00000000


	//----- nvinfo : EIATTR_REGCOUNT
	.align		4
.L_3:
        /*0018*/ 	.byte	0x04, 0x2f
        /*001a*/ 	.short	(.L_5 - .L_4)
	.align		4
.L_4:
        /*001c*/ 	.word	index@(default_function_kernel)
        /*0020*/ 	.word	0x00000014


	//----- nvinfo : EIATTR_FRAME_SIZE
	.align		4
.L_5:
        /*0024*/ 	.byte	0x04, 0x11
        /*0026*/ 	.short	(.L_7 - .L_6)
	.align		4
.L_6:
        /*0028*/ 	.word	index@(default_function_kernel)
        /*002c*/ 	.word	0x00000000


	//----- nvinfo : EIATTR_REGCOUNT
	.align		4
.L_7:
        /*0030*/ 	.byte	0x04, 0x2f
        /*0032*/ 	.short	(.L_9 - .L_8)
	.align		4
.L_8:
        /*0034*/ 	.word	index@(default_function_kernel_2)
        /*0038*/ 	.word	0x00000010


	//----- nvinfo : EIATTR_FRAME_SIZE
	.align		4
.L_9:
        /*003c*/ 	.byte	0x04, 0x11
        /*003e*/ 	.short	(.L_11 - .L_10)
	.align		4
.L_10:
        /*0040*/ 	.word	index@(default_function_kernel_2)
        /*0044*/ 	.word	0x00000000


	//----- nvinfo : EIATTR_MIN_STACK_SIZE
	.align		4
.L_11:
        /*0048*/ 	.byte	0x04, 0x12
        /*004a*/ 	.short	(.L_13 - .L_12)
	.align		4
.L_12:
        /*004c*/ 	.word	index@(default_function_kernel_2)
        /*0050*/ 	.word	0x00000000


	//----- nvinfo : EIATTR_MIN_STACK_SIZE
	.align		4
.L_13:
        /*0054*/ 	.byte	0x04, 0x12
        /*0056*/ 	.short	(.L_15 - .L_14)
	.align		4
.L_14:
        /*0058*/ 	.word	index@(default_function_kernel)
        /*005c*/ 	.word	0x00000000


	//----- nvinfo : EIATTR_MIN_STACK_SIZE
	.align		4
.L_15:
        /*0060*/ 	.byte	0x04, 0x12
        /*0062*/ 	.short	(.L_17 - .L_16)
	.align		4
.L_16:
        /*0064*/ 	.word	index@(default_function_kernel_1)
        /*0068*/ 	.word	0x00000000
.L_17:


//--------------------- .nv.compat                --------------------------
	.section	.nv.compat,"",@"SHT_CUDA_COMPAT_INFO"
	.align	4
        /*0000*/ 	.byte	0x02, 0x09, 0x00, 0x00, 0x02, 0x02, 0x01, 0x00, 0x02, 0x05, 0x05, 0x00, 0x03, 0x07, 0x01, 0x01
        /*0010*/ 	.byte	0x02, 0x03, 0x00, 0x00, 0x02, 0x06, 0x01, 0x00, 0x04, 0x0b, 0x08, 0x00, 0x01, 0x00, 0x00, 0x00
        /*0020*/ 	.byte	0x00, 0x00, 0x00, 0x00


//--------------------- .nv.info.default_function_kernel_2 --------------------------
	.section	.nv.info.default_function_kernel_2,"",@"SHT_CUDA_INFO"
	.sectionflags	@""
	.align	4


	//----- nvinfo : EIATTR_CUDA_API_VERSION
	.align		4
        /*0000*/ 	.byte	0x04, 0x37
        /*0002*/ 	.short	(.L_19 - .L_18)
.L_18:
        /*0004*/ 	.word	0x00000082


	//----- nvinfo : EIATTR_KPARAM_INFO
	.align		4
.L_19:
        /*0008*/ 	.byte	0x04, 0x17
        /*000a*/ 	.short	(.L_21 - .L_20)
.L_20:
        /*000c*/ 	.word	0x00000000
        /*0010*/ 	.short	0x0003
        /*0012*/ 	.short	0x0018
        /*0014*/ 	.byte	0x00, 0xf5, 0x21, 0x00


	//----- nvinfo : EIATTR_KPARAM_INFO
	.align		4
.L_21:
        /*0018*/ 	.byte	0x04, 0x17
        /*001a*/ 	.short	(.L_23 - .L_22)
.L_22:
        /*001c*/ 	.word	0x00000000
        /*0020*/ 	.short	0x0002
        /*0022*/ 	.short	0x0010
        /*0024*/ 	.byte	0x00, 0xf5, 0x21, 0x00


	//----- nvinfo : EIATTR_KPARAM_INFO
	.align		4
.L_23:
        /*0028*/ 	.byte	0x04, 0x17
        /*002a*/ 	.short	(.L_25 - .L_24)
.L_24:
        /*002c*/ 	.word	0x00000000
        /*0030*/ 	.short	0x0001
        /*0032*/ 	.short	0x0008
        /*0034*/ 	.byte	0x00, 0xf5, 0x21, 0x00


	//----- nvinfo : EIATTR_KPARAM_INFO
	.align		4
.L_25:
        /*0038*/ 	.byte	0x04, 0x17
        /*003a*/ 	.short	(.L_27 - .L_26)
.L_26:
        /*003c*/ 	.word	0x00000000
        /*0040*/ 	.short	0x0000
        /*0042*/ 	.short	0x0000
        /*0044*/ 	.byte	0x00, 0xf5, 0x21, 0x00


	//----- nvinfo : EIATTR_SPARSE_MMA_MASK
	.align		4
.L_27:
        /*0048*/ 	.byte	0x03, 0x50
        /*004a*/ 	.short	0x0000


	//----- nvinfo : EIATTR_MAXREG_COUNT
	.align		4
        /*004c*/ 	.byte	0x03, 0x1b
        /*004e*/ 	.short	0x00ff


	//----- nvinfo : EIATTR_MERCURY_ISA_VERSION
	.align		4
        /*0050*/ 	.byte	0x03, 0x5f
        /*0052*/ 	.short	0x0101


	//----- nvinfo : EIATTR_VRC_CTA_INIT_COUNT
	.align		4
        /*0054*/ 	.byte	0x02, 0x4a
	.zero		1
	.zero		1


	//----- nvinfo : EIATTR_EXIT_INSTR_OFFSETS
	.align		4
        /*0058*/ 	.byte	0x04, 0x1c
        /*005a*/ 	.short	(.L_29 - .L_28)


	//   ....[0]....
.L_28:
        /*005c*/ 	.word	0x00000070


	//   ....[1]....
        /*0060*/ 	.word	0x000001f0


	//----- nvinfo : EIATTR_MAX_THREADS
	.align		4
.L_29:
        /*0064*/ 	.byte	0x04, 0x05
        /*0066*/ 	.short	(.L_31 - .L_30)
.L_30:
        /*0068*/ 	.word	0x00000020
        /*006c*/ 	.word	0x00000001
        /*0070*/ 	.word	0x00000001


	//----- nvinfo : EIATTR_CBANK_PARAM_SIZE
	.align		4
.L_31:
        /*0074*/ 	.byte	0x03, 0x19
        /*0076*/ 	.short	0x0020


	//----- nvinfo : EIATTR_PARAM_CBANK
	.align		4
        /*0078*/ 	.byte	0x04, 0x0a
        /*007a*/ 	.short	(.L_33 - .L_32)
	.align		4
.L_32:
        /*007c*/ 	.word	index@(.nv.constant0.default_function_kernel_2)
        /*0080*/ 	.short	0x0380
        /*0082*/ 	.short	0x0020


	//----- nvinfo : EIATTR_SW_WAR
	.align		4
.L_33:
        /*0084*/ 	.byte	0x04, 0x36
        /*0086*/ 	.short	(.L_35 - .L_34)
.L_34:
        /*0088*/ 	.word	0x00000008
.L_35:


//--------------------- .nv.info.default_function_kernel --------------------------
	.section	.nv.info.default_function_kernel,"",@"SHT_CUDA_INFO"
	.sectionflags	@""
	.align	4


	//----- nvinfo : EIATTR_CUDA_API_VERSION
	.align		4
        /*0000*/ 	.byte	0x04, 0x37
        /*0002*/ 	.short	(.L_37 - .L_36)
.L_36:
        /*0004*/ 	.word	0x00000082


	//----- nvinfo : EIATTR_KPARAM_INFO
	.align		4
.L_37:
        /*0008*/ 	.byte	0x04, 0x17
        /*000a*/ 	.short	(.L_39 - .L_38)
.L_38:
        /*000c*/ 	.word	0x00000000
        /*0010*/ 	.short	0x0001
        /*0012*/ 	.short	0x0008
        /*0014*/ 	.byte	0x00, 0xf5, 0x21, 0x00


	//----- nvinfo : EIATTR_KPARAM_INFO
	.align		4
.L_39:
        /*0018*/ 	.byte	0x04, 0x17
        /*001a*/ 	.short	(.L_41 - .L_40)
.L_40:
        /*001c*/ 	.word	0x00000000
        /*0020*/ 	.short	0x0000
        /*0022*/ 	.short	0x0000
        /*0024*/ 	.byte	0x00, 0xf5, 0x21, 0x00


	//----- nvinfo : EIATTR_SPARSE_MMA_MASK
	.align		4
.L_41:
        /*0028*/ 	.byte	0x03, 0x50
        /*002a*/ 	.short	0x0000


	//----- nvinfo : EIATTR_MAXREG_COUNT
	.align		4
        /*002c*/ 	.byte	0x03, 0x1b
        /*002e*/ 	.short	0x00ff


	//----- nvinfo : EIATTR_MERCURY_ISA_VERSION
	.align		4
        /*0030*/ 	.byte	0x03, 0x5f
        /*0032*/ 	.short	0x0101


	//----- nvinfo : EIATTR_VRC_CTA_INIT_COUNT
	.align		4
        /*0034*/ 	.byte	0x02, 0x4a
	.zero		1
	.zero		1


	//----- nvinfo : EIATTR_EXIT_INSTR_OFFSETS
	.align		4
        /*0038*/ 	.byte	0x04, 0x1c
        /*003a*/ 	.short	(.L_43 - .L_42)


	//   ....[0]....
.L_42:
        /*003c*/ 	.word	0x00000190


	//----- nvinfo : EIATTR_MAX_THREADS
	.align		4
.L_43:
        /*0040*/ 	.byte	0x04, 0x05
        /*0042*/ 	.short	(.L_45 - .L_44)
.L_44:
        /*0044*/ 	.word	0x0000000e
        /*0048*/ 	.word	0x00000001
        /*004c*/ 	.word	0x00000001


	//----- nvinfo : EIATTR_CBANK_PARAM_SIZE
	.align		4
.L_45:
        /*0050*/ 	.byte	0x03, 0x19
        /*0052*/ 	.short	0x0010


	//----- nvinfo : EIATTR_PARAM_CBANK
	.align		4
        /*0054*/ 	.byte	0x04, 0x0a
        /*0056*/ 	.short	(.L_47 - .L_46)
	.align		4
.L_46:
        /*0058*/ 	.word	index@(.nv.constant0.default_function_kernel)
        /*005c*/ 	.short	0x0380
        /*005e*/ 	.short	0x0010


	//----- nvinfo : EIATTR_SW_WAR
	.align		4
.L_47:
        /*0060*/ 	.byte	0x04, 0x36
        /*0062*/ 	.short	(.L_49 - .L_48)
.L_48:
        /*0064*/ 	.word	0x00000008
.L_49:


//--------------------- .nv.info.default_function_kernel_1 --------------------------
	.section	.nv.info.default_function_kernel_1,"",@"SHT_CUDA_INFO"
	.sectionflags	@""
	.align	4


	//----- nvinfo : EIATTR_CUDA_API_VERSION
	.align		4
        /*0000*/ 	.byte	0x04, 0x37
        /*0002*/ 	.short	(.L_51 - .L_50)
.L_50:
        /*0004*/ 	.word	0x00000082


	//----- nvinfo : EIATTR_KPARAM_INFO
	.align		4
.L_51:
        /*0008*/ 	.byte	0x04, 0x17
        /*000a*/ 	.short	(.L_53 - .L_52)
.L_52:
        /*000c*/ 	.word	0x00000000
        /*0010*/ 	.short	0x0002
        /*0012*/ 	.short	0x0010
        /*0014*/ 	.byte	0x00, 0xf5, 0x21, 0x00


	//----- nvinfo : EIATTR_KPARAM_INFO
	.align		4
.L_53:
        /*0018*/ 	.byte	0x04, 0x17
        /*001a*/ 	.short	(.L_55 - .L_54)
.L_54:
        /*001c*/ 	.word	0x00000000
        /*0020*/ 	.short	0x0001
        /*0022*/ 	.short	0x0008
        /*0024*/ 	.byte	0x00, 0xf5, 0x21, 0x00


	//----- nvinfo : EIATTR_KPARAM_INFO
	.align		4
.L_55:
        /*0028*/ 	.byte	0x04, 0x17
        /*002a*/ 	.short	(.L_57 - .L_56)
.L_56:
        /*002c*/ 	.word	0x00000000
        /*0030*/ 	.short	0x0000
        /*0032*/ 	.short	0x0000
        /*0034*/ 	.byte	0x00, 0xf5, 0x21, 0x00


	//----- nvinfo : EIATTR_SPARSE_MMA_MASK
	.align		4
.L_57:
        /*0038*/ 	.byte	0x03, 0x50
        /*003a*/ 	.short	0x0000


	//----- nvinfo : EIATTR_MAXREG_COUNT
	.align		4
        /*003c*/ 	.byte	0x03, 0x1b
        /*003e*/ 	.short	0x00ff


	//----- nvinfo : EIATTR_MERCURY_ISA_VERSION
	.align		4
        /*0040*/ 	.byte	0x03, 0x5f
        /*0042*/ 	.short	0x0101


	//----- nvinfo : EIATTR_VRC_CTA_INIT_COUNT
	.align		4
        /*0044*/ 	.byte	0x02, 0x4a
	.zero		1
	.zero		1


	//----- nvinfo : EIATTR_EXIT_INSTR_OFFSETS
	.align		4
        /*0048*/ 	.byte	0x04, 0x1c
        /*004a*/ 	.short	(.L_59 - .L_58)


	//   ....[0]....
.L_58:
        /*004c*/ 	.word	0x000000e0


	//   ....[1]....
        /*0050*/ 	.word	0x000005f0


	//----- nvinfo : EIATTR_MAX_THREADS
	.align		4
.L_59:
        /*0054*/ 	.byte	0x04, 0x05
        /*0056*/ 	.short	(.L_61 - .L_60)
.L_60:
        /*0058*/ 	.word	0x00000020
        /*005c*/ 	.word	0x00000001
        /*0060*/ 	.word	0x00000001


	//----- nvinfo : EIATTR_CBANK_PARAM_SIZE
	.align		4
.L_61:
        /*0064*/ 	.byte	0x03, 0x19
        /*0066*/ 	.short	0x0018


	//----- nvinfo : EIATTR_PARAM_CBANK
	.align		4
        /*0068*/ 	.byte	0x04, 0x0a
        /*006a*/ 	.short	(.L_63 - .L_62)
	.align		4
.L_62:
        /*006c*/ 	.word	index@(.nv.constant0.default_function_kernel_1)
        /*0070*/ 	.short	0x0380
        /*0072*/ 	.short	0x0018


	//----- nvinfo : EIATTR_SW_WAR
	.align		4
.L_63:
        /*0074*/ 	.byte	0x04, 0x36
        /*0076*/ 	.short	(.L_65 - .L_64)
.L_64:
        /*0078*/ 	.word	0x00000008
.L_65:


//--------------------- .nv.callgraph             --------------------------
	.section	.nv.callgraph,"",@"SHT_CUDA_CALLGRAPH"
	.align	4
	.sectionentsize	8
	.align		4
        /*0000*/ 	.word	0x00000000
	.align		4
        /*0004*/ 	.word	0xffffffff
	.align		4
        /*0008*/ 	.word	0x00000000
	.align		4
        /*000c*/ 	.word	0xfffffffe
	.align		4
        /*0010*/ 	.word	0x00000000
	.align		4
        /*0014*/ 	.word	0xfffffffd
	.align		4
        /*0018*/ 	.word	0x00000000
	.align		4
        /*001c*/ 	.word	0xfffffffc


//--------------------- .text.default_function_kernel_2 --------------------------
	.section	.text.default_function_kernel_2,"ax",@progbits
	.align	128
        .global         default_function_kernel_2
        .type           default_function_kernel_2,@function
        .size           default_function_kernel_2,(.L_x_3 - default_function_kernel_2)
        .other          default_function_kernel_2,@"STO_CUDA_ENTRY STV_DEFAULT"
default_function_kernel_2:
.text.default_function_kernel_2:
[----:B------:R-:W-:Y:S01]  /*0000*/  LDC R1, c[0x0][0x37c] ;  /* 0x0000df00ff017b82 */ /* 0x000fe20000000800 */
[----:B------:R-:W0:Y:S07]  /*0010*/  S2R R11, SR_TID.X ;  /* 0x00000000000b7919 */ /* 0x000e2e0000002100 */
[----:B------:R-:W1:Y:S02]  /*0020*/  S2UR UR6, SR_CTAID.X ;  /* 0x00000000000679c3 */ /* 0x000e640000002500 */
[----:B-1----:R-:W-:Y:S01]  /*0030*/  USHF.L.U32 UR4, UR6, 0x1, URZ ;  /* 0x0000000106047899 */ /* 0x002fe200080006ff */
[----:B0-----:R-:W-:-:S05]  /*0040*/  SHF.R.U32.HI R0, RZ, 0x4, R11 ;  /* 0x00000004ff007819 */ /* 0x001fca000001160b */
[----:B------:R-:W-:-:S04]  /*0050*/  LOP3.LUT R0, R0, UR4, RZ, 0xfc, !PT ;  /* 0x0000000400007c12 */ /* 0x000fc8000f8efcff */
[----:B------:R-:W-:-:S13]  /*0060*/  ISETP.GT.U32.AND P0, PT, R0, 0x3b0, PT ;  /* 0x000003b00000780c */ /* 0x000fda0003f04070 */
[----:B------:R-:W-:Y:S05]  /*0070*/  @P0 EXIT ;  /* 0x000000000000094d */ /* 0x000fea0003800000 */
[----:B------:R-:W0:Y:S01]  /*0080*/  LDC.64 R6, c[0x0][0x390] ;  /* 0x0000e400ff067b82 */ /* 0x000e220000000a00 */
[----:B------:R-:W-:-:S06]  /*0090*/  USHF.L.U32 UR4, UR6, 0x5, URZ ;  /* 0x0000000506047899 */ /* 0x000fcc00080006ff */
[----:B------:R-:W-:Y:S01]  /*00a0*/  LOP3.LUT R11, R11, UR4, RZ, 0xfc, !PT ;  /* 0x000000040b0b7c12 */ /* 0x000fe2000f8efcff */
[----:B------:R-:W1:Y:S04]  /*00b0*/  LDC.64 R2, c[0x0][0x398] ;  /* 0x0000e600ff027b82 */ /* 0x000e680000000a00 */
[----:B------:R-:W2:Y:S01]  /*00c0*/  LDCU.64 UR4, c[0x0][0x358] ;  /* 0x00006b00ff0477ac */ /* 0x000ea20008000a00 */
[----:B------:R-:W-:-:S03]  /*00d0*/  IMAD.HI.U32 R0, R11, 0x38e38e39, RZ ;  /* 0x38e38e390b007827 */ /* 0x000fc600078e00ff */
[----:B------:R-:W3:Y:S02]  /*00e0*/  LDC.64 R4, c[0x0][0x380] ;  /* 0x0000e000ff047b82 */ /* 0x000ee40000000a00 */
[----:B------:R-:W-:-:S05]  /*00f0*/  SHF.R.U32.HI R9, RZ, 0x1, R0 ;  /* 0x00000001ff097819 */ /* 0x000fca0000011600 */
[----:B0-----:R-:W-:-:S05]  /*0100*/  IMAD.WIDE.U32 R6, R9, 0x4, R6 ;  /* 0x0000000409067825 */ /* 0x001fca00078e0006 */
[----:B--2---:R0:W2:Y:S01]  /*0110*/  LDG.E.CONSTANT R10, desc[UR4][R6.64] ;  /* 0x00000004060a7981 */ /* 0x0040a2000c1e9900 */
[----:B-1----:R-:W-:-:S06]  /*0120*/  IMAD.WIDE.U32 R2, R11, 0x4, R2 ;  /* 0x000000040b027825 */ /* 0x002fcc00078e0002 */
[----:B------:R-:W4:Y:S01]  /*0130*/  LDG.E.CONSTANT R2, desc[UR4][R2.64] ;  /* 0x0000000402027981 */ /* 0x000f22000c1e9900 */
[----:B---3--:R-:W-:Y:S02]  /*0140*/  IMAD.WIDE.U32 R4, R9, 0x4, R4 ;  /* 0x0000000409047825 */ /* 0x008fe400078e0004 */
[----:B------:R-:W0:Y:S04]  /*0150*/  LDC.64 R8, c[0x0][0x388] ;  /* 0x0000e200ff087b82 */ /* 0x000e280000000a00 */
[----:B------:R-:W4:Y:S01]  /*0160*/  LDG.E.CONSTANT R5, desc[UR4][R4.64] ;  /* 0x0000000404057981 */ /* 0x000f22000c1e9900 */
[----:B0-----:R-:W-:Y:S01]  /*0170*/  IMAD.WIDE.U32 R6, R11, 0x4, R8 ;  /* 0x000000040b067825 */ /* 0x001fe200078e0008 */
[----:B--2---:R-:W-:-:S13]  /*0180*/  FSETP.GEU.AND P0, PT, |R10|, 1.175494350822287508e-38, PT ;  /* 0x008000000a00780b */ /* 0x004fda0003f0e200 */
[----:B------:R-:W-:-:S04]  /*0190*/  @!P0 FMUL R10, R10, 16777216 ;  /* 0x4b8000000a0a8820 */ /* 0x000fc80000400000 */
[----:B------:R-:W0:Y:S01]  /*01a0*/  MUFU.LG2 R13, R10 ;  /* 0x0000000a000d7308 */ /* 0x000e220000000c00 */
[----:B----4-:R-:W-:Y:S01]  /*01b0*/  FADD R0, R2, -R5 ;  /* 0x8000000502007221 */ /* 0x010fe20000000000 */
[----:B0-----:R-:W-:-:S04]  /*01c0*/  @!P0 FADD R13, R13, -24 ;  /* 0xc1c000000d0d8421 */ /* 0x001fc80000000000 */
[----:B------:R-:W-:-:S05]  /*01d0*/  FFMA R13, R13, -0.69314718246459960938, R0 ;  /* 0xbf3172180d0d7823 */ /* 0x000fca0000000000 */
[----:B------:R-:W-:Y:S01]  /*01e0*/  STG.E desc[UR4][R6.64], R13 ;  /* 0x0000000d06007986 */ /* 0x000fe2000c101904 */
[----:B------:R-:W-:Y:S05]  /*01f0*/  EXIT ;  /* 0x000000000000794d */ /* 0x000fea0003800000 */
.L_x_0:
[----:B------:R-:W-:-:S00]  /*0200*/  BRA `(.L_x_0) ;  /* 0xfffffffc00fc7947 */ /* 0x000fc0000383ffff */
[----:B------:R-:W-:-:S00]  /*0210*/  NOP ;  /* 0x0000000000007918 */ /* 0x000fc00000000000 */
        /* <DEDUP_REMOVED lines=14> */
.L_x_3:


//--------------------- .text.default_function_kernel --------------------------
	.section	.text.default_function_kernel,"ax",@progbits
	.align	128
        .global         default_function_kernel
        .type           default_function_kernel,@function
        .size           default_function_kernel,(.L_x_4 - default_function_kernel)
        .other          default_function_kernel,@"STO_CUDA_ENTRY STV_DEFAULT"
default_function_kernel:
.text.default_function_kernel:
[----:B------:R-:W-:Y:S01]  /*0000*/  LDC R1, c[0x0][0x37c] ;  /* 0x0000df00ff017b82 */ /* 0x000fe20000000800 */
[----:B------:R-:W0:Y:S07]  /*0010*/  S2R R7, SR_CTAID.X ;  /* 0x0000000000077919 */ /* 0x000e2e0000002500 */
[----:B------:R-:W1:Y:S01]  /*0020*/  LDC.64 R4, c[0x0][0x388] ;  /* 0x0000e200ff047b82 */ /* 0x000e620000000a00 */
[----:B------:R-:W2:Y:S01]  /*0030*/  LDCU.64 UR4, c[0x0][0x358] ;  /* 0x00006b00ff0477ac */ /* 0x000ea20008000a00 */
[----:B------:R-:W0:Y:S02]  /*0040*/  S2R R0, SR_TID.X ;  /* 0x0000000000007919 */ /* 0x000e240000002100 */
[----:B0-----:R-:W-:-:S04]  /*0050*/  IMAD R7, R7, 0xe, R0 ;  /* 0x0000000e07077824 */ /* 0x001fc800078e0200 */
[----:B------:R-:W-:-:S04]  /*0060*/  IMAD R3, R7, 0x9, RZ ;  /* 0x0000000907037824 */ /* 0x000fc800078e02ff */
[----:B-1----:R-:W-:Y:S02]  /*0070*/  IMAD.WIDE.U32 R4, R3, 0x4, R4 ;  /* 0x0000000403047825 */ /* 0x002fe400078e0004 */
[----:B------:R-:W0:Y:S03]  /*0080*/  LDC.64 R2, c[0x0][0x380] ;  /* 0x0000e000ff027b82 */ /* 0x000e260000000a00 */
[----:B--2---:R-:W2:Y:S04]  /*0090*/  LDG.E.CONSTANT R0, desc[UR4][R4.64] ;  /* 0x0000000404007981 */ /* 0x004ea8000c1e9900 */
[----:B------:R-:W2:Y:S04]  /*00a0*/  LDG.E.CONSTANT R9, desc[UR4][R4.64+0x4] ;  /* 0x0000040404097981 */ /* 0x000ea8000c1e9900 */
[----:B------:R-:W3:Y:S04]  /*00b0*/  LDG.E.CONSTANT R11, desc[UR4][R4.64+0x8] ;  /* 0x00000804040b7981 */ /* 0x000ee8000c1e9900 */
[----:B------:R-:W3:Y:S04]  /*00c0*/  LDG.E.CONSTANT R6, desc[UR4][R4.64+0xc] ;  /* 0x00000c0404067981 */ /* 0x000ee8000c1e9900 */
[----:B------:R-:W4:Y:S04]  /*00d0*/  LDG.E.CONSTANT R13, desc[UR4][R4.64+0x10] ;  /* 0x00001004040d7981 */ /* 0x000f28000c1e9900 */
[----:B------:R-:W4:Y:S04]  /*00e0*/  LDG.E.CONSTANT R8, desc[UR4][R4.64+0x14] ;  /* 0x0000140404087981 */ /* 0x000f28000c1e9900 */
[----:B------:R-:W5:Y:S04]  /*00f0*/  LDG.E.CONSTANT R15, desc[UR4][R4.64+0x18] ;  /* 0x00001804040f7981 */ /* 0x000f68000c1e9900 */
[----:B------:R-:W5:Y:S04]  /*0100*/  LDG.E.CONSTANT R10, desc[UR4][R4.64+0x1c] ;  /* 0x00001c04040a7981 */ /* 0x000f68000c1e9900 */
[----:B------:R-:W5:Y:S01]  /*0110*/  LDG.E.CONSTANT R17, desc[UR4][R4.64+0x20] ;  /* 0x0000200404117981 */ /* 0x000f62000c1e9900 */
[----:B0-----:R-:W-:Y:S01]  /*0120*/  IMAD.WIDE.U32 R2, R7, 0x4, R2 ;  /* 0x0000000407027825 */ /* 0x001fe200078e0002 */
[----:B--2---:R-:W-:-:S04]  /*0130*/  FMNMX3 R0, R0, -3.40282306073709652508e+38, R9, !PT ;  /* 0xff7ffffd00007876 */ /* 0x004fc80007800009 */
[----:B---3--:R-:W-:-:S04]  /*0140*/  FMNMX3 R0, R0, R11, R6, !PT ;  /* 0x0000000b00007276 */ /* 0x008fc80007800006 */
[----:B----4-:R-:W-:-:S04]  /*0150*/  FMNMX3 R0, R0, R13, R8, !PT ;  /* 0x0000000d00007276 */ /* 0x010fc80007800008 */
[----:B-----5:R-:W-:-:S04]  /*0160*/  FMNMX3 R0, R0, R15, R10, !PT ;  /* 0x0000000f00007276 */ /* 0x020fc8000780000a */
[----:B------:R-:W-:-:S05]  /*0170*/  FMNMX R17, R0, R17, !PT ;  /* 0x0000001100117209 */ /* 0x000fca0007800000 */
[----:B------:R-:W-:Y:S01]  /*0180*/  STG.E desc[UR4][R2.64], R17 ;  /* 0x0000001102007986 */ /* 0x000fe2000c101904 */
[----:B------:R-:W-:Y:S05]  /*0190*/  EXIT ;  /* 0x000000000000794d */ /* 0x000fea0003800000 */
.L_x_1:
        /* <DEDUP_REMOVED lines=14> */
.L_x_4:


//--------------------- .text.default_function_kernel_1 --------------------------
	.section	.text.default_function_kernel_1,"ax",@progbits
	.align	128
        .global         default_function_kernel_1
        .type           default_function_kernel_1,@function
        .size           default_function_kernel_1,(.L_x_5 - default_function_kernel_1)
        .other          default_function_kernel_1,@"STO_CUDA_ENTRY STV_DEFAULT"
default_function_kernel_1:
.text.default_function_kernel_1:
[----:B------:R-:W-:Y:S01]  /*0000*/  LDC R1, c[0x0][0x37c] ;  /* 0x0000df00ff017b82 */ /* 0x000fe20000000800 */
[----:B------:R-:W0:Y:S07]  /*0010*/  S2R R8, SR_CTAID.X ;  /* 0x0000000000087919 */ /* 0x000e2e0000002500 */
[----:B------:R-:W1:Y:S01]  /*0020*/  LDC.64 R2, c[0x0][0x388] ;  /* 0x0000e200ff027b82 */ /* 0x000e620000000a00 */
[----:B------:R-:W2:Y:S01]  /*0030*/  LDCU.64 UR4, c[0x0][0x358] ;  /* 0x00006b00ff0477ac */ /* 0x000ea20008000a00 */
[----:B------:R-:W3:Y:S01]  /*0040*/  S2R R11, SR_TID.X ;  /* 0x00000000000b7919 */ /* 0x000ee20000002100 */
[----:B0-----:R-:W-:-:S02]  /*0050*/  SHF.L.U32 R4, R8, 0x5, RZ ;  /* 0x0000000508047819 */ /* 0x001fc400000006ff */
[----:B------:R-:W-:Y:S02]  /*0060*/  SHF.L.U32 R0, R8, 0x1, RZ ;  /* 0x0000000108007819 */ /* 0x000fe400000006ff */
[----:B---3--:R-:W-:Y:S02]  /*0070*/  SHF.R.U32.HI R5, RZ, 0x4, R11 ;  /* 0x00000004ff057819 */ /* 0x008fe4000001160b */
[----:B------:R-:W-:Y:S02]  /*0080*/  LOP3.LUT R9, R4, R11, RZ, 0xfc, !PT ;  /* 0x0000000b04097212 */ /* 0x000fe400078efcff */
[----:B------:R-:W-:Y:S02]  /*0090*/  LOP3.LUT R0, R0, R5, RZ, 0xfc, !PT ;  /* 0x0000000500007212 */ /* 0x000fe400078efcff */
[----:B------:R-:W0:Y:S01]  /*00a0*/  LDC.64 R4, c[0x0][0x380] ;  /* 0x0000e000ff047b82 */ /* 0x000e220000000a00 */
[----:B-1----:R-:W-:Y:S01]  /*00b0*/  IMAD.WIDE.U32 R2, R9, 0x4, R2 ;  /* 0x0000000409027825 */ /* 0x002fe200078e0002 */
[----:B------:R-:W-:-:S13]  /*00c0*/  ISETP.GT.U32.AND P0, PT, R0, 0x68, PT ;  /* 0x000000680000780c */ /* 0x000fda0003f04070 */
[----:B--2---:R1:W-:Y:S01]  /*00d0*/  @!P0 STG.E desc[UR4][R2.64], RZ ;  /* 0x000000ff02008986 */ /* 0x0043e2000c101904 */
[----:B------:R-:W-:Y:S05]  /*00e0*/  @P0 EXIT ;  /* 0x000000000000094d */ /* 0x000fea0003800000 */
[----:B------:R-:W2:Y:S01]  /*00f0*/  LDC.64 R6, c[0x0][0x390] ;  /* 0x0000e400ff067b82 */ /* 0x000ea20000000a00 */
[----:B------:R-:W-:Y:S01]  /*0100*/  LEA R11, R8, R11, 0x5 ;  /* 0x0000000b080b7211 */ /* 0x000fe200078e28ff */
[----:B0-----:R-:W-:Y:S01]  /*0110*/  IMAD.WIDE.U32 R4, R9, 0x4, R4 ;  /* 0x0000000409047825 */ /* 0x001fe200078e0004 */
[----:B------:R-:W3:Y:S02]  /*0120*/  LDG.E R15, desc[UR4][R2.64] ;  /* 0x00000004020f7981 */ /* 0x000ee4000c1e1900 */
[----:B------:R-:W-:-:S03]  /*0130*/  LEA R11, R11, R11, 0x3 ;  /* 0x0000000b0b0b7211 */ /* 0x000fc600078e18ff */
[----:B------:R-:W4:Y:S02]  /*0140*/  LDG.E.CONSTANT R5, desc[UR4][R4.64] ;  /* 0x0000000404057981 */ /* 0x000f24000c1e9900 */
[----:B--2---:R-:W-:-:S05]  /*0150*/  IMAD.WIDE.U32 R6, R11, 0x4, R6 ;  /* 0x000000040b067825 */ /* 0x004fca00078e0006 */
[----:B------:R-:W4:Y:S04]  /*0160*/  LDG.E.CONSTANT R0, desc[UR4][R6.64] ;  /* 0x0000000406007981 */ /* 0x000f28000c1e9900 */
[----:B------:R-:W2:Y:S04]  /*0170*/  LDG.E.CONSTANT R8, desc[UR4][R6.64+0x4] ;  /* 0x0000040406087981 */ /* 0x000ea8000c1e9900 */
[----:B------:R-:W5:Y:S04]  /*0180*/  LDG.E.CONSTANT R10, desc[UR4][R6.64+0x8] ;  /* 0x00000804060a7981 */ /* 0x000f68000c1e9900 */
[----:B------:R-:W3:Y:S04]  /*0190*/  LDG.E.CONSTANT R12, desc[UR4][R6.64+0xc] ;  /* 0x00000c04060c7981 */ /* 0x000ee8000c1e9900 */
[----:B------:R-:W3:Y:S04]  /*01a0*/  LDG.E.CONSTANT R14, desc[UR4][R6.64+0x10] ;  /* 0x00001004060e7981 */ /* 0x000ee8000c1e9900 */
[----:B------:R-:W3:Y:S04]  /*01b0*/  LDG.E.CONSTANT R16, desc[UR4][R6.64+0x14] ;  /* 0x0000140406107981 */ /* 0x000ee8000c1e9900 */
[----:B------:R-:W3:Y:S04]  /*01c0*/  LDG.E.CONSTANT R18, desc[UR4][R6.64+0x18] ;  /* 0x0000180406127981 */ /* 0x000ee8000c1e9900 */
[----:B------:R-:W3:Y:S04]  /*01d0*/  LDG.E.CONSTANT R20, desc[UR4][R6.64+0x1c] ;  /* 0x00001c0406147981 */ /* 0x000ee8000c1e9900 */
[----:B------:R0:W3:Y:S01]  /*01e0*/  LDG.E.CONSTANT R22, desc[UR4][R6.64+0x20] ;  /* 0x0000200406167981 */ /* 0x0000e2000c1e9900 */
[----:B----4-:R-:W-:-:S04]  /*01f0*/  FADD R0, R0, -R5 ;  /* 0x8000000500007221 */ /* 0x010fc80000000000 */
[----:B------:R-:W-:Y:S01]  /*0200*/  FMUL R0, R0, 1.4426950216293334961 ;  /* 0x3fb8aa3b00007820 */ /* 0x000fe20000400000 */
[----:B--2---:R-:W-:-:S04]  /*0210*/  FADD R8, -R5, R8 ;  /* 0x0000000805087221 */ /* 0x004fc80000000100 */
[----:B------:R-:W-:Y:S01]  /*0220*/  FSETP.GEU.AND P6, PT, R0, -126, PT ;  /* 0xc2fc00000000780b */ /* 0x000fe20003fce000 */
[----:B------:R-:W-:Y:S01]  /*0230*/  FMUL R8, R8, 1.4426950216293334961 ;  /* 0x3fb8aa3b08087820 */ /* 0x000fe20000400000 */
[----:B-----5:R-:W-:-:S04]  /*0240*/  FADD R10, -R5, R10 ;  /* 0x0000000a050a7221 */ /* 0x020fc80000000100 */
[----:B------:R-:W-:Y:S01]  /*0250*/  FSETP.GEU.AND P0, PT, R8, -126, PT ;  /* 0xc2fc00000800780b */ /* 0x000fe20003f0e000 */
[----:B------:R-:W-:Y:S01]  /*0260*/  FMUL R10, R10, 1.4426950216293334961 ;  /* 0x3fb8aa3b0a0a7820 */ /* 0x000fe20000400000 */
[C---:B---3--:R-:W-:Y:S01]  /*0270*/  FADD R12, -R5.reuse, R12 ;  /* 0x0000000c050c7221 */ /* 0x048fe20000000100 */
[----:B------:R-:W-:-:S04]  /*0280*/  FADD R14, -R5, R14 ;  /* 0x0000000e050e7221 */ /* 0x000fc80000000100 */
[----:B------:R-:W-:Y:S01]  /*0290*/  @!P6 FMUL R0, R0, 0.5 ;  /* 0x3f0000000000e820 */ /* 0x000fe20000400000 */
[----:B------:R-:W-:Y:S01]  /*02a0*/  FMUL R12, R12, 1.4426950216293334961 ;  /* 0x3fb8aa3b0c0c7820 */ /* 0x000fe20000400000 */
[----:B------:R-:W-:Y:S01]  /*02b0*/  FSETP.GEU.AND P1, PT, R10, -126, PT ;  /* 0xc2fc00000a00780b */ /* 0x000fe20003f2e000 */
[----:B------:R-:W-:Y:S01]  /*02c0*/  FMUL R14, R14, 1.4426950216293334961 ;  /* 0x3fb8aa3b0e0e7820 */ /* 0x000fe20000400000 */
[C---:B------:R-:W-:Y:S02]  /*02d0*/  FADD R16, -R5.reuse, R16 ;  /* 0x0000001005107221 */ /* 0x040fe40000000100 */
[----:B------:R-:W2:Y:S01]  /*02e0*/  MUFU.EX2 R0, R0 ;  /* 0x0000000000007308 */ /* 0x000ea20000000800 */
[----:B------:R-:W-:Y:S01]  /*02f0*/  @!P0 FMUL R8, R8, 0.5 ;  /* 0x3f00000008088820 */ /* 0x000fe20000400000 */
[----:B------:R-:W-:Y:S01]  /*0300*/  FSETP.GEU.AND P2, PT, R12, -126, PT ;  /* 0xc2fc00000c00780b */ /* 0x000fe20003f4e000 */
[----:B------:R-:W-:Y:S01]  /*0310*/  FMUL R16, R16, 1.4426950216293334961 ;  /* 0x3fb8aa3b10107820 */ /* 0x000fe20000400000 */
[----:B------:R-:W-:Y:S01]  /*0320*/  FADD R18, -R5, R18 ;  /* 0x0000001205127221 */ /* 0x000fe20000000100 */
[----:B------:R-:W-:-:S03]  /*0330*/  FSETP.GEU.AND P3, PT, R14, -126, PT ;  /* 0xc2fc00000e00780b */ /* 0x000fc60003f6e000 */
[----:B0-----:R-:W0:Y:S01]  /*0340*/  MUFU.EX2 R7, R8 ;  /* 0x0000000800077308 */ /* 0x001e220000000800 */
[C---:B------:R-:W-:Y:S01]  /*0350*/  FADD R20, -R5.reuse, R20 ;  /* 0x0000001405147221 */ /* 0x040fe20000000100 */
[----:B------:R-:W-:Y:S01]  /*0360*/  FMUL R18, R18, 1.4426950216293334961 ;  /* 0x3fb8aa3b12127820 */ /* 0x000fe20000400000 */
[----:B------:R-:W-:Y:S01]  /*0370*/  FSETP.GEU.AND P4, PT, R16, -126, PT ;  /* 0xc2fc00001000780b */ /* 0x000fe20003f8e000 */
[----:B------:R-:W-:Y:S01]  /*0380*/  @!P1 FMUL R10, R10, 0.5 ;  /* 0x3f0000000a0a9820 */ /* 0x000fe20000400000 */
[----:B------:R-:W-:Y:S01]  /*0390*/  FMUL R20, R20, 1.4426950216293334961 ;  /* 0x3fb8aa3b14147820 */ /* 0x000fe20000400000 */
[----:B------:R-:W-:Y:S01]  /*03a0*/  FADD R22, -R5, R22 ;  /* 0x0000001605167221 */ /* 0x000fe20000000100 */
[----:B------:R-:W-:Y:S01]  /*03b0*/  FSETP.GEU.AND P5, PT, R18, -126, PT ;  /* 0xc2fc00001200780b */ /* 0x000fe20003fae000 */
[----:B------:R-:W3:Y:S01]  /*03c0*/  MUFU.EX2 R9, R10 ;  /* 0x0000000a00097308 */ /* 0x000ee20000000800 */
[----:B------:R-:W-:Y:S01]  /*03d0*/  @!P2 FMUL R12, R12, 0.5 ;  /* 0x3f0000000c0ca820 */ /* 0x000fe20000400000 */
[----:B--2---:R-:W-:Y:S01]  /*03e0*/  @!P6 FMUL R0, R0, R0 ;  /* 0x000000000000e220 */ /* 0x004fe20000400000 */
[----:B------:R-:W-:Y:S01]  /*03f0*/  FMUL R22, R22, 1.4426950216293334961 ;  /* 0x3fb8aa3b16167820 */ /* 0x000fe20000400000 */
[----:B------:R-:W-:Y:S01]  /*0400*/  FSETP.GEU.AND P6, PT, R20, -126, PT ;  /* 0xc2fc00001400780b */ /* 0x000fe20003fce000 */
[----:B------:R-:W-:-:S03]  /*0410*/  @!P3 FMUL R14, R14, 0.5 ;  /* 0x3f0000000e0eb820 */ /* 0x000fc60000400000 */
[----:B------:R-:W2:Y:S01]  /*0420*/  MUFU.EX2 R11, R12 ;  /* 0x0000000c000b7308 */ /* 0x000ea20000000800 */
[----:B0-----:R-:W-:Y:S01]  /*0430*/  @!P0 FMUL R7, R7, R7 ;  /* 0x0000000707078220 */ /* 0x001fe20000400000 */
[----:B------:R-:W-:Y:S01]  /*0440*/  FSETP.GEU.AND P0, PT, R22, -126, PT ;  /* 0xc2fc00001600780b */ /* 0x000fe20003f0e000 */
[----:B------:R-:W-:Y:S01]  /*0450*/  @!P4 FMUL R16, R16, 0.5 ;  /* 0x3f0000001010c820 */ /* 0x000fe20000400000 */
[----:B------:R-:W-:-:S04]  /*0460*/  @!P5 FMUL R18, R18, 0.5 ;  /* 0x3f0000001212d820 */ /* 0x000fc80000400000 */
[----:B------:R-:W0:Y:S01]  /*0470*/  MUFU.EX2 R13, R14 ;  /* 0x0000000e000d7308 */ /* 0x000e220000000800 */
[----:B------:R-:W-:Y:S01]  /*0480*/  FADD R0, R0, R15 ;  /* 0x0000000f00007221 */ /* 0x000fe20000000000 */
[----:B------:R-:W-:Y:S01]  /*0490*/  @!P6 FMUL R20, R20, 0.5 ;  /* 0x3f0000001414e820 */ /* 0x000fe20000400000 */
[----:B---3--:R-:W-:-:S05]  /*04a0*/  @!P1 FMUL R9, R9, R9 ;  /* 0x0000000909099220 */ /* 0x008fca0000400000 */
[----:B------:R-:W3:Y:S01]  /*04b0*/  MUFU.EX2 R5, R16 ;  /* 0x0000001000057308 */ /* 0x000ee20000000800 */
[----:B------:R-:W-:Y:S01]  /*04c0*/  FADD R0, R0, R7 ;  /* 0x0000000700007221 */ /* 0x000fe20000000000 */
[----:B------:R-:W-:Y:S01]  /*04d0*/  @!P0 FMUL R22, R22, 0.5 ;  /* 0x3f00000016168820 */ /* 0x000fe20000400000 */
[----:B--2---:R-:W-:-:S05]  /*04e0*/  @!P2 FMUL R11, R11, R11 ;  /* 0x0000000b0b0ba220 */ /* 0x004fca0000400000 */
[----:B------:R-:W2:Y:S01]  /*04f0*/  MUFU.EX2 R15, R18 ;  /* 0x00000012000f7308 */ /* 0x000ea20000000800 */
[----:B------:R-:W-:Y:S01]  /*0500*/  FADD R0, R0, R9 ;  /* 0x0000000900007221 */ /* 0x000fe20000000000 */
[----:B0-----:R-:W-:-:S06]  /*0510*/  @!P3 FMUL R13, R13, R13 ;  /* 0x0000000d0d0db220 */ /* 0x001fcc0000400000 */
[----:B------:R-:W0:Y:S01]  /*0520*/  MUFU.EX2 R7, R20 ;  /* 0x0000001400077308 */ /* 0x000e220000000800 */
[----:B------:R-:W-:Y:S01]  /*0530*/  FADD R0, R0, R11 ;  /* 0x0000000b00007221 */ /* 0x000fe20000000000 */
[----:B---3--:R-:W-:-:S06]  /*0540*/  @!P4 FMUL R5, R5, R5 ;  /* 0x000000050505c220 */ /* 0x008fcc0000400000 */
[----:B------:R-:W3:Y:S01]  /*0550*/  MUFU.EX2 R9, R22 ;  /* 0x0000001600097308 */ /* 0x000ee20000000800 */
[----:B------:R-:W-:Y:S01]  /*0560*/  FADD R0, R0, R13 ;  /* 0x0000000d00007221 */ /* 0x000fe20000000000 */
[----:B--2---:R-:W-:-:S03]  /*0570*/  @!P5 FMUL R15, R15, R15 ;  /* 0x0000000f0f0fd220 */ /* 0x004fc60000400000 */
[----:B------:R-:W-:Y:S01]  /*0580*/  FADD R0, R0, R5 ;  /* 0x0000000500007221 */ /* 0x000fe20000000000 */
[----:B0-----:R-:W-:-:S03]  /*0590*/  @!P6 FMUL R7, R7, R7 ;  /* 0x000000070707e220 */ /* 0x001fc60000400000 */
[----:B------:R-:W-:-:S04]  /*05a0*/  FADD R0, R0, R15 ;  /* 0x0000000f00007221 */ /* 0x000fc80000000000 */
[----:B------:R-:W-:Y:S01]  /*05b0*/  FADD R0, R0, R7 ;  /* 0x0000000700007221 */ /* 0x000fe20000000000 */
[----:B---3--:R-:W-:-:S04]  /*05c0*/  @!P0 FMUL R9, R9, R9 ;  /* 0x0000000909098220 */ /* 0x008fc80000400000 */
[----:B------:R-:W-:-:S05]  /*05d0*/  FADD R9, R0, R9 ;  /* 0x0000000900097221 */ /* 0x000fca0000000000 */
[----:B------:R-:W-:Y:S01]  /*05e0*/  STG.E desc[UR4][R2.64], R9 ;  /* 0x0000000902007986 */ /* 0x000fe2000c101904 */
[----:B------:R-:W-:Y:S05]  /*05f0*/  EXIT ;  /* 0x000000000000794d */ /* 0x000fea0003800000 */
.L_x_2:
        /* <DEDUP_REMOVED lines=16> */
.L_x_5:


//--------------------- .nv.shared.reserved.0     --------------------------
	.section	.nv.shared.reserved.0,"aw",@nobits
	.weak		__nv_reservedSMEM_offset_0_alias
	.size		__nv_reservedSMEM_offset_0_alias, 0, 64
	.other		__nv_reservedSMEM_offset_0_alias,@"STO_CUDA_RESERVED_SHARED STV_DEFAULT"
__nv_reservedSMEM_offset_0_alias:
	.zero		0
	.zero		64


//--------------------- .nv.constant0.default_function_kernel_2 --------------------------
	.section	.nv.constant0.default_function_kernel_2,"a",@progbits
	.sectionflags	@""
	.align	4
.nv.constant0.default_function_kernel_2:
	.zero		928


//--------------------- .nv.constant0.default_function_kernel --------------------------
	.section	.nv.constant0.default_function_kernel,"a",@progbits
	.sectionflags	@""
	.align	4
.nv.constant0.default_function_kernel:
	.zero		912


//--------------------- .nv.constant0.default_function_kernel_1 --------------------------
	.section	.nv.constant0.default_function_kernel_1,"a",@progbits
	.sectionflags	@""
	.align	4
.nv.constant0.default_function_kernel_1:
	.zero		920


//--------------------- SYMBOLS --------------------------

	.type		.nv.reservedSmem.offset0,@object
	.size		.nv.reservedSmem.offset0,0x4
